//
// Generated by NVIDIA NVVM Compiler
//
// Compiler Build ID: CL-36424714
// Cuda compilation tools, release 13.0, V13.0.88
// Based on NVVM 20.0.0
//

.version 9.0
.target sm_100
.address_size 64

	// .globl	default_function_kernel

.visible .entry default_function_kernel(
	.param .u64 .ptr .align 1 default_function_kernel_param_0,
	.param .u64 .ptr .align 1 default_function_kernel_param_1,
	.param .u64 .ptr .align 1 default_function_kernel_param_2,
	.param .u64 .ptr .align 1 default_function_kernel_param_3
)
.maxntid 8
{
	.reg .pred 	%p<2>;
	.reg .b32 	%r<13>;
	.reg .b32 	%f<5>;
	.reg .b64 	%rd<15>;

	ld.param.u64 	%rd1, [default_function_kernel_param_0];
	ld.param.u64 	%rd2, [default_function_kernel_param_1];
	ld.param.u64 	%rd3, [default_function_kernel_param_2];
	ld.param.u64 	%rd4, [default_function_kernel_param_3];
	cvta.to.global.u64 	%rd5, %rd2;
	cvta.to.global.u64 	%rd6, %rd3;
	cvta.to.global.u64 	%rd7, %rd1;
	cvta.to.global.u64 	%rd8, %rd4;
	mov.u32 	%r1, %ctaid.x;
	shl.b32 	%r2, %r1, 3;
	mov.u32 	%r3, %tid.x;
	or.b32  	%r4, %r2, %r3;
	mul.wide.u32 	%rd9, %r4, 4;
	add.s64 	%rd10, %rd8, %rd9;
	ld.global.nc.f32 	%f1, [%rd10];
	mul.hi.u32 	%r5, %r1, 954437177;
	shr.u32 	%r6, %r5, 1;
	mul.lo.s32 	%r7, %r6, 9;
	sub.s32 	%r8, %r1, %r7;
	shl.b32 	%r9, %r8, 1;
	shr.u32 	%r10, %r3, 2;
	or.b32  	%r11, %r9, %r10;
	setp.gt.u32 	%p1, %r11, 8;
	selp.u32 	%r12, 1, 0, %p1;
	mul.wide.u32 	%rd11, %r12, 4;
	add.s64 	%rd12, %rd7, %rd11;
	ld.global.nc.f32 	%f2, [%rd12];
	add.s64 	%rd13, %rd6, %rd11;
	ld.global.nc.f32 	%f3, [%rd13];
	fma.rn.f32 	%f4, %f1, %f2, %f3;
	add.s64 	%rd14, %rd5, %rd9;
	st.global.f32 	[%rd14], %f4;
	ret;

}


// ===== COMPILED SASS (sm_100) =====

	.target	sm_100

	.elftype	@"ET_EXEC"


//--------------------- .note.nv.tkinfo           --------------------------
	.section	.note.nv.tkinfo,"",@"SHT_NOTE"
	.sectionflags	@"SHF_NOTE_NV_TKINFO"
	.tkinfo
        /*0018*/ 	.word	0x00000002
        /*0030*/ 	.string	""
        /*0030*/ 	.string	"ptxas"
        /*0030*/ 	.string	"Cuda compilation tools, release 13.0, V13.0.88"
        /*0030*/ 	.string	"Build cuda_13.0.r13.0/compiler.36424714_0"
        /*0030*/ 	.string	"-arch sm_100 -m 64 "



//--------------------- .note.nv.cuinfo           --------------------------
	.section	.note.nv.cuinfo,"",@"SHT_NOTE"
	.sectionflags	@"SHF_NOTE_NV_CUINFO"
        /*0018*/ 	.short	0x0002
        /*001a*/ 	.short	0x0064
        /*001c*/ 	.short	0x0082
	.zero		2


//--------------------- .nv.info                  --------------------------
	.section	.nv.info,"",@"SHT_CUDA_INFO"
	.align	4


	//----- nvinfo : EIATTR_REGCOUNT
	.align		4
        /*0000*/ 	.byte	0x04, 0x2f
        /*0002*/ 	.short	(.L_1 - .L_0)
	.align		4
.L_0:
        /*0004*/ 	.word	index@(default_function_kernel)
        /*0008*/ 	.word	0x0000000e


	//----- nvinfo : EIATTR_FRAME_SIZE
	.align		4
.L_1:
        /*000c*/ 	.byte	0x04, 0x11
        /*000e*/ 	.short	(.L_3 - .L_2)
	.align		4
.L_2:
        /*0010*/ 	.word	index@(default_function_kernel)
        /*0014*/ 	.word	0x00000000


	//----- nvinfo : EIATTR_MIN_STACK_SIZE
	.align		4
.L_3:
        /*0018*/ 	.byte	0x04, 0x12
        /*001a*/ 	.short	(.L_5 - .L_4)
	.align		4
.L_4:
        /*001c*/ 	.word	index@(default_function_kernel)
        /*0020*/ 	.word	0x00000000
.L_5:


//--------------------- .nv.compat                --------------------------
	.section	.nv.compat,"",@"SHT_CUDA_COMPAT_INFO"
	.align	4
        /*0000*/ 	.byte	0x02, 0x09, 0x00, 0x00, 0x02, 0x02, 0x01, 0x00, 0x02, 0x05, 0x05, 0x00, 0x03, 0x07, 0x01, 0x01
        /*0010*/ 	.byte	0x02, 0x03, 0x00, 0x00, 0x02, 0x06, 0x01, 0x00, 0x04, 0x0b, 0x08, 0x00, 0x09, 0x00, 0x00, 0x00
        /*0020*/ 	.byte	0x00, 0x00, 0x00, 0x00


//--------------------- .nv.info.default_function_kernel --------------------------
	.section	.nv.info.default_function_kernel,"",@"SHT_CUDA_INFO"
	.sectionflags	@""
	.align	4


	//----- nvinfo : EIATTR_CUDA_API_VERSION
	.align		4
        /*0000*/ 	.byte	0x04, 0x37
        /*0002*/ 	.short	(.L_7 - .L_6)
.L_6:
        /*0004*/ 	.word	0x00000082


	//----- nvinfo : EIATTR_KPARAM_INFO
	.align		4
.L_7:
        /*0008*/ 	.byte	0x04, 0x17
        /*000a*/ 	.short	(.L_9 - .L_8)
.L_8:
        /*000c*/ 	.word	0x00000000
        /*0010*/ 	.short	0x0003
        /*0012*/ 	.short	0x0018
        /*0014*/ 	.byte	0x00, 0xf5, 0x21, 0x00


	//----- nvinfo : EIATTR_KPARAM_INFO
	.align		4
.L_9:
        /*0018*/ 	.byte	0x04, 0x17
        /*001a*/ 	.short	(.L_11 - .L_10)
.L_10:
        /*001c*/ 	.word	0x00000000
        /*0020*/ 	.short	0x0002
        /*0022*/ 	.short	0x0010
        /*0024*/ 	.byte	0x00, 0xf5, 0x21, 0x00


	//----- nvinfo : EIATTR_KPARAM_INFO
	.align		4
.L_11:
        /*0028*/ 	.byte	0x04, 0x17
        /*002a*/ 	.short	(.L_13 - .L_12)
.L_12:
        /*002c*/ 	.word	0x00000000
        /*0030*/ 	.short	0x0001
        /*0032*/ 	.short	0x0008
        /*0034*/ 	.byte	0x00, 0xf5, 0x21, 0x00


	//----- nvinfo : EIATTR_KPARAM_INFO
	.align		4
.L_13:
        /*0038*/ 	.byte	0x04, 0x17
        /*003a*/ 	.short	(.L_15 - .L_14)
.L_14:
        /*003c*/ 	.word	0x00000000
        /*0040*/ 	.short	0x0000
        /*0042*/ 	.short	0x0000
        /*0044*/ 	.byte	0x00, 0xf5, 0x21, 0x00


	//----- nvinfo : EIATTR_SPARSE_MMA_MASK
	.align		4
.L_15:
        /*0048*/ 	.byte	0x03, 0x50
        /*004a*/ 	.short	0x0000


	//----- nvinfo : EIATTR_MAXREG_COUNT
	.align		4
        /*004c*/ 	.byte	0x03, 0x1b
        /*004e*/ 	.short	0x00ff


	//----- nvinfo : EIATTR_MERCURY_ISA_VERSION
	.align		4
        /*0050*/ 	.byte	0x03, 0x5f
        /*0052*/ 	.short	0x0101


	//----- nvinfo : EIATTR_VRC_CTA_INIT_COUNT
	.align		4
        /*0054*/ 	.byte	0x02, 0x4a
	.zero		1
	.zero		1


	//----- nvinfo : EIATTR_EXIT_INSTR_OFFSETS
	.align		4
        /*0058*/ 	.byte	0x04, 0x1c
        /*005a*/ 	.short	(.L_17 - .L_16)


	//   ....[0]....
.L_16:
        /*005c*/ 	.word	0x000001b0


	//----- nvinfo : EIATTR_MAX_THREADS
	.align		4
.L_17:
        /*0060*/ 	.byte	0x04, 0x05
        /*0062*/ 	.short	(.L_19 - .L_18)
.L_18:
        /*0064*/ 	.word	0x00000008
        /*0068*/ 	.word	0x00000001
        /*006c*/ 	.word	0x00000001


	//----- nvinfo : EIATTR_CBANK_PARAM_SIZE
	.align		4
.L_19:
        /*0070*/ 	.byte	0x03, 0x19
        /*0072*/ 	.short	0x0020


	//----- nvinfo : EIATTR_PARAM_CBANK
	.align		4
        /*0074*/ 	.byte	0x04, 0x0a
        /*0076*/ 	.short	(.L_21 - .L_20)
	.align		4
.L_20:
        /*0078*/ 	.word	index@(.nv.constant0.default_function_kernel)
        /*007c*/ 	.short	0x0380
        /*007e*/ 	.short	0x0020


	//----- nvinfo : EIATTR_SW_WAR
	.align		4
.L_21:
        /*0080*/ 	.byte	0x04, 0x36
        /*0082*/ 	.short	(.L_23 - .L_22)
.L_22:
        /*0084*/ 	.word	0x00000008
.L_23:


//--------------------- .nv.callgraph             --------------------------
	.section	.nv.callgraph,"",@"SHT_CUDA_CALLGRAPH"
	.align	4
	.sectionentsize	8
	.align		4
        /*0000*/ 	.word	0x00000000
	.align		4
        /*0004*/ 	.word	0xffffffff
	.align		4
        /*0008*/ 	.word	0x00000000
	.align		4
        /*000c*/ 	.word	0xfffffffe
	.align		4
        /*0010*/ 	.word	0x00000000
	.align		4
        /*0014*/ 	.word	0xfffffffd
	.align		4
        /*0018*/ 	.word	0x00000000
	.align		4
        /*001c*/ 	.word	0xfffffffc


//--------------------- .text.default_function_kernel --------------------------
	.section	.text.default_function_kernel,"ax",@progbits
	.align	128
        .global         default_function_kernel
        .type           default_function_kernel,@function
        .size           default_function_kernel,(.L_x_1 - default_function_kernel)
        .other          default_function_kernel,@"STO_CUDA_ENTRY STV_DEFAULT"
default_function_kernel:
.text.default_function_kernel:
[----:B------:R-:W-:Y:S08]  /*0000*/  LDC R1, c[0x0][0x37c] ;  /* 0x0000df00ff017b82 */ /* 0x000ff00000000800 */
[----:B------:R-:W0:Y:S01]  /*0010*/  S2UR UR6, SR_CTAID.X ;  /* 0x00000000000679c3 */ /* 0x000e220000002500 */
[----:B------:R-:W1:Y:S01]  /*0020*/  S2R R11, SR_TID.X ;  /* 0x00000000000b7919 */ /* 0x000e620000002100 */
[----:B------:R-:W2:Y:S06]  /*0030*/  LDCU.64 UR8, c[0x0][0x358] ;  /* 0x00006b00ff0877ac */ /* 0x000eac0008000a00 */
[----:B------:R-:W3:Y:S08]  /*0040*/  LDC.64 R2, c[0x0][0x398] ;  /* 0x0000e600ff027b82 */ /* 0x000ef00000000a00 */
[----:B------:R-:W4:Y:S01]  /*0050*/  LDC.64 R4, c[0x0][0x380] ;  /* 0x0000e000ff047b82 */ /* 0x000f220000000a00 */
[----:B0-----:R-:W-:-:S07]  /*0060*/  UIMAD.WIDE.U32 UR4, UR6, 0x38e38e39, URZ ;  /* 0x38e38e39060478a5 */ /* 0x001fce000f8e00ff */
[----:B------:R-:W0:Y:S01]  /*0070*/  LDC.64 R6, c[0x0][0x390] ;  /* 0x0000e400ff067b82 */ /* 0x000e220000000a00 */
[----:B------:R-:W-:Y:S02]  /*0080*/  USHF.L.U32 UR4, UR6, 0x3, URZ ;  /* 0x0000000306047899 */ /* 0x000fe400080006ff */
[----:B------:R-:W-:-:S04]  /*0090*/  USHF.R.U32.HI UR5, URZ, 0x1, UR5 ;  /* 0x00000001ff057899 */ /* 0x000fc80008011605 */
[----:B------:R-:W-:Y:S01]  /*00a0*/  UIMAD UR5, UR5, -0x9, UR6 ;  /* 0xfffffff7050578a4 */ /* 0x000fe2000f8e0206 */
[----:B-1----:R-:W-:Y:S02]  /*00b0*/  SHF.R.U32.HI R0, RZ, 0x2, R11 ;  /* 0x00000002ff007819 */ /* 0x002fe4000001160b */
[----:B------:R-:W-:Y:S01]  /*00c0*/  LOP3.LUT R11, R11, UR4, RZ, 0xfc, !PT ;  /* 0x000000040b0b7c12 */ /* 0x000fe2000f8efcff */
[----:B------:R-:W-:-:S04]  /*00d0*/  USHF.L.U32 UR5, UR5, 0x1, URZ ;  /* 0x0000000105057899 */ /* 0x000fc800080006ff */
[----:B---3--:R-:W-:Y:S02]  /*00e0*/  IMAD.WIDE.U32 R2, R11, 0x4, R2 ;  /* 0x000000040b027825 */ /* 0x008fe400078e0002 */
[----:B------:R-:W-:-:S04]  /*00f0*/  LOP3.LUT R0, R0, UR5, RZ, 0xfc, !PT ;  /* 0x0000000500007c12 */ /* 0x000fc8000f8efcff */
[----:B------:R-:W-:Y:S01]  /*0100*/  ISETP.GT.U32.AND P0, PT, R0, 0x8, PT ;  /* 0x000000080000780c */ /* 0x000fe20003f04070 */
[----:B--2---:R-:W2:Y:S03]  /*0110*/  LDG.E.CONSTANT R2, desc[UR8][R2.64] ;  /* 0x0000000802027981 */ /* 0x004ea6000c1e9900 */
[----:B------:R-:W-:-:S05]  /*0120*/  SEL R9, RZ, 0x1, !P0 ;  /* 0x00000001ff097807 */ /* 0x000fca0004000000 */
[----:B----4-:R-:W-:-:S04]  /*0130*/  IMAD.WIDE.U32 R4, R9, 0x4, R4 ;  /* 0x0000000409047825 */ /* 0x010fc800078e0004 */
[----:B0-----:R-:W-:Y:S02]  /*0140*/  IMAD.WIDE.U32 R6, R9, 0x4, R6 ;  /* 0x0000000409067825 */ /* 0x001fe400078e0006 */
[----:B------:R-:W2:Y:S01]  /*0150*/  LDG.E.CONSTANT R5, desc[UR8][R4.64] ;  /* 0x0000000804057981 */ /* 0x000ea2000c1e9900 */
[----:B------:R-:W0:Y:S03]  /*0160*/  LDC.64 R8, c[0x0][0x388] ;  /* 0x0000e200ff087b82 */ /* 0x000e260000000a00 */
[----:B------:R-:W2:Y:S01]  /*0170*/  LDG.E.CONSTANT R7, desc[UR8][R6.64] ;  /* 0x0000000806077981 */ /* 0x000ea2000c1e9900 */
[----:B0-----:R-:W-:-:S04]  /*0180*/  IMAD.WIDE.U32 R8, R11, 0x4, R8 ;  /* 0x000000040b087825 */ /* 0x001fc800078e0008 */
[----:B--2---:R-:W-:-:S05]  /*0190*/  FFMA R11, R2, R5, R7 ;  /* 0x00000005020b7223 */ /* 0x004fca0000000007 */
[----:B------:R-:W-:Y:S01]  /*01a0*/  STG.E desc[UR8][R8.64], R11 ;  /* 0x0000000b08007986 */ /* 0x000fe2000c101908 */
[----:B------:R-:W-:Y:S05]  /*01b0*/  EXIT ;  /* 0x000000000000794d */ /* 0x000fea0003800000 */
.L_x_0:
[----:B------:R-:W-:-:S00]  /*01c0*/  BRA `(.L_x_0) ;  /* 0xfffffffc00fc7947 */ /* 0x000fc0000383ffff */
[----:B------:R-:W-:-:S00]  /*01d0*/  NOP ;  /* 0x0000000000007918 */ /* 0x000fc00000000000 */
        /* <DEDUP_REMOVED lines=10> */
.L_x_1:


//--------------------- .nv.shared.reserved.0     --------------------------
	.section	.nv.shared.reserved.0,"aw",@nobits
	.weak		__nv_reservedSMEM_offset_0_alias
	.size		__nv_reservedSMEM_offset_0_alias, 0, 64
	.other		__nv_reservedSMEM_offset_0_alias,@"STO_CUDA_RESERVED_SHARED STV_DEFAULT"
__nv_reservedSMEM_offset_0_alias:
	.zero		0
	.zero		64


//--------------------- .nv.constant0.default_function_kernel --------------------------
	.section	.nv.constant0.default_function_kernel,"a",@progbits
	.sectionflags	@""
	.align	4
.nv.constant0.default_function_kernel:
	.zero		928


//--------------------- SYMBOLS --------------------------

	.type		.nv.reservedSmem.offset0,@object
	.size		.nv.reservedSmem.offset0,0x4
